//
// Generated by NVIDIA NVVM Compiler
//
// Compiler Build ID: CL-36424714
// Cuda compilation tools, release 13.0, V13.0.88
// Based on NVVM 20.0.0
//

.version 9.0
.target sm_100
.address_size 64

	// .globl	_Z13reverse_arrayPfi

.visible .entry _Z13reverse_arrayPfi(
	.param .u64 .ptr .align 1 _Z13reverse_arrayPfi_param_0,
	.param .u32 _Z13reverse_arrayPfi_param_1
)
{


	ret;

}


// ===== COMPILED SASS (sm_100) =====

	.target	sm_100

	.elftype	@"ET_EXEC"


//--------------------- .note.nv.tkinfo           --------------------------
	.section	.note.nv.tkinfo,"",@"SHT_NOTE"
	.sectionflags	@"SHF_NOTE_NV_TKINFO"
	.tkinfo
        /*0018*/ 	.word	0x00000002
        /*0030*/ 	.string	""
        /*0030*/ 	.string	"ptxas"
        /*0030*/ 	.string	"Cuda compilation tools, release 13.0, V13.0.88"
        /*0030*/ 	.string	"Build cuda_13.0.r13.0/compiler.36424714_0"
        /*0030*/ 	.string	"-arch sm_100 -m 64 "



//--------------------- .note.nv.cuinfo           --------------------------
	.section	.note.nv.cuinfo,"",@"SHT_NOTE"
	.sectionflags	@"SHF_NOTE_NV_CUINFO"
        /*0018*/ 	.short	0x0002
        /*001a*/ 	.short	0x0064
        /*001c*/ 	.short	0x0082
	.zero		2


//--------------------- .nv.info                  --------------------------
	.section	.nv.info,"",@"SHT_CUDA_INFO"
	.align	4


	//----- nvinfo : EIATTR_REGCOUNT
	.align		4
        /*0000*/ 	.byte	0x04, 0x2f
        /*0002*/ 	.short	(.L_1 - .L_0)
	.align		4
.L_0:
        /*0004*/ 	.word	index@(_Z13reverse_arrayPfi)
        /*0008*/ 	.word	0x00000004


	//----- nvinfo : EIATTR_FRAME_SIZE
	.align		4
.L_1:
        /*000c*/ 	.byte	0x04, 0x11
        /*000e*/ 	.short	(.L_3 - .L_2)
	.align		4
.L_2:
        /*0010*/ 	.word	index@(_Z13reverse_arrayPfi)
        /*0014*/ 	.word	0x00000000


	//----- nvinfo : EIATTR_MIN_STACK_SIZE
	.align		4
.L_3:
        /*0018*/ 	.byte	0x04, 0x12
        /*001a*/ 	.short	(.L_5 - .L_4)
	.align		4
.L_4:
        /*001c*/ 	.word	index@(_Z13reverse_arrayPfi)
        /*0020*/ 	.word	0x00000000
.L_5:


//--------------------- .nv.compat                --------------------------
	.section	.nv.compat,"",@"SHT_CUDA_COMPAT_INFO"
	.align	4
        /*0000*/ 	.byte	0x02, 0x09, 0x00, 0x00, 0x02, 0x02, 0x01, 0x00, 0x02, 0x05, 0x05, 0x00, 0x03, 0x07, 0x01, 0x01
        /*0010*/ 	.byte	0x02, 0x03, 0x00, 0x00, 0x02, 0x06, 0x01, 0x00, 0x04, 0x0b, 0x08, 0x00, 0x09, 0x00, 0x00, 0x00
        /*0020*/ 	.byte	0x00, 0x00, 0x00, 0x00


//--------------------- .nv.info._Z13reverse_arrayPfi --------------------------
	.section	.nv.info._Z13reverse_arrayPfi,"",@"SHT_CUDA_INFO"
	.sectionflags	@""
	.align	4


	//----- nvinfo : EIATTR_CUDA_API_VERSION
	.align		4
        /*0000*/ 	.byte	0x04, 0x37
        /*0002*/ 	.short	(.L_7 - .L_6)
.L_6:
        /*0004*/ 	.word	0x00000082


	//----- nvinfo : EIATTR_KPARAM_INFO
	.align		4
.L_7:
        /*0008*/ 	.byte	0x04, 0x17
        /*000a*/ 	.short	(.L_9 - .L_8)
.L_8:
        /*000c*/ 	.word	0x00000000
        /*0010*/ 	.short	0x0001
        /*0012*/ 	.short	0x0008
        /*0014*/ 	.byte	0x00, 0xf0, 0x11, 0x00


	//----- nvinfo : EIATTR_KPARAM_INFO
	.align		4
.L_9:
        /*0018*/ 	.byte	0x04, 0x17
        /*001a*/ 	.short	(.L_11 - .L_10)
.L_10:
        /*001c*/ 	.word	0x00000000
        /*0020*/ 	.short	0x0000
        /*0022*/ 	.short	0x0000
        /*0024*/ 	.byte	0x00, 0xf5, 0x21, 0x00


	//----- nvinfo : EIATTR_SPARSE_MMA_MASK
	.align		4
.L_11:
        /*0028*/ 	.byte	0x03, 0x50
        /*002a*/ 	.short	0x0000


	//----- nvinfo : EIATTR_MAXREG_COUNT
	.align		4
        /*002c*/ 	.byte	0x03, 0x1b
        /*002e*/ 	.short	0x00ff


	//----- nvinfo : EIATTR_MERCURY_ISA_VERSION
	.align		4
        /*0030*/ 	.byte	0x03, 0x5f
        /*0032*/ 	.short	0x0101


	//----- nvinfo : EIATTR_VRC_CTA_INIT_COUNT
	.align		4
        /*0034*/ 	.byte	0x02, 0x4a
	.zero		1
	.zero		1


	//----- nvinfo : EIATTR_EXIT_INSTR_OFFSETS
	.align		4
        /*0038*/ 	.byte	0x04, 0x1c
        /*003a*/ 	.short	(.L_13 - .L_12)


	//   ....[0]....
.L_12:
        /*003c*/ 	.word	0x00000010


	//----- nvinfo : EIATTR_CBANK_PARAM_SIZE
	.align		4
.L_13:
        /*0040*/ 	.byte	0x03, 0x19
        /*0042*/ 	.short	0x000c


	//----- nvinfo : EIATTR_PARAM_CBANK
	.align		4
        /*0044*/ 	.byte	0x04, 0x0a
        /*0046*/ 	.short	(.L_15 - .L_14)
	.align		4
.L_14:
        /*0048*/ 	.word	index@(.nv.constant0._Z13reverse_arrayPfi)
        /*004c*/ 	.short	0x0380
        /*004e*/ 	.short	0x000c


	//----- nvinfo : EIATTR_SW_WAR
	.align		4
.L_15:
        /*0050*/ 	.byte	0x04, 0x36
        /*0052*/ 	.short	(.L_17 - .L_16)
.L_16:
        /*0054*/ 	.word	0x00000008
.L_17:


//--------------------- .nv.callgraph             --------------------------
	.section	.nv.callgraph,"",@"SHT_CUDA_CALLGRAPH"
	.align	4
	.sectionentsize	8
	.align		4
        /*0000*/ 	.word	0x00000000
	.align		4
        /*0004*/ 	.word	0xffffffff
	.align		4
        /*0008*/ 	.word	0x00000000
	.align		4
        /*000c*/ 	.word	0xfffffffe
	.align		4
        /*0010*/ 	.word	0x00000000
	.align		4
        /*0014*/ 	.word	0xfffffffd
	.align		4
        /*0018*/ 	.word	0x00000000
	.align		4
        /*001c*/ 	.word	0xfffffffc


//--------------------- .text._Z13reverse_arrayPfi --------------------------
	.section	.text._Z13reverse_arrayPfi,"ax",@progbits
	.align	128
        .global         _Z13reverse_arrayPfi
        .type           _Z13reverse_arrayPfi,@function
        .size           _Z13reverse_arrayPfi,(.L_x_1 - _Z13reverse_arrayPfi)
        .other          _Z13reverse_arrayPfi,@"STO_CUDA_ENTRY STV_DEFAULT"
_Z13reverse_arrayPfi:
.text._Z13reverse_arrayPfi:
[----:B------:R-:W-:Y:S01]  /*0000*/  LDC R1, c[0x0][0x37c] ;  /* 0x0000df00ff017b82 */ /* 0x000fe20000000800 */
[----:B------:R-:W-:Y:S05]  /*0010*/  EXIT ;  /* 0x000000000000794d */ /* 0x000fea0003800000 */
.L_x_0:
[----:B------:R-:W-:-:S00]  /*0020*/  BRA `(.L_x_0) ;  /* 0xfffffffc00fc7947 */ /* 0x000fc0000383ffff */
[----:B------:R-:W-:-:S00]  /*0030*/  NOP ;  /* 0x0000000000007918 */ /* 0x000fc00000000000 */
        /* <DEDUP_REMOVED lines=12> */
.L_x_1:


//--------------------- .nv.shared.reserved.0     --------------------------
	.section	.nv.shared.reserved.0,"aw",@nobits
	.weak		__nv_reservedSMEM_offset_0_alias
	.size		__nv_reservedSMEM_offset_0_alias, 0, 64
	.other		__nv_reservedSMEM_offset_0_alias,@"STO_CUDA_RESERVED_SHARED STV_DEFAULT"
__nv_reservedSMEM_offset_0_alias:
	.zero		0
	.zero		64


//--------------------- .nv.constant0._Z13reverse_arrayPfi --------------------------
	.section	.nv.constant0._Z13reverse_arrayPfi,"a",@progbits
	.sectionflags	@""
	.align	4
.nv.constant0._Z13reverse_arrayPfi:
	.zero		908


//--------------------- SYMBOLS --------------------------

	.type		.nv.reservedSmem.offset0,@object
	.size		.nv.reservedSmem.offset0,0x4
